//
// Generated by NVIDIA NVVM Compiler
//
// Compiler Build ID: CL-36424714
// Cuda compilation tools, release 13.0, V13.0.88
// Based on NVVM 20.0.0
//

.version 9.0
.target sm_100
.address_size 64

	// .globl	_Z18hillis_steele_scanPii

.visible .entry _Z18hillis_steele_scanPii(
	.param .u64 .ptr .align 1 _Z18hillis_steele_scanPii_param_0,
	.param .u32 _Z18hillis_steele_scanPii_param_1
)
{
	.reg .pred 	%p<4>;
	.reg .b32 	%r<14>;
	.reg .b64 	%rd<7>;

	ld.param.u64 	%rd3, [_Z18hillis_steele_scanPii_param_0];
	ld.param.u32 	%r4, [_Z18hillis_steele_scanPii_param_1];
	cvta.to.global.u64 	%rd1, %rd3;
	mov.u32 	%r5, %tid.x;
	mov.u32 	%r6, %ntid.x;
	mov.u32 	%r7, %ctaid.x;
	mad.lo.s32 	%r1, %r6, %r7, %r5;
	setp.lt.s32 	%p1, %r4, 2;
	@%p1 bra 	$L__BB0_5;
	mul.wide.s32 	%rd4, %r1, 4;
	add.s64 	%rd2, %rd1, %rd4;
	mov.b32 	%r13, 1;
$L__BB0_2:
	setp.lt.s32 	%p2, %r1, %r13;
	@%p2 bra 	$L__BB0_4;
	ld.global.u32 	%r9, [%rd2];
	sub.s32 	%r10, %r1, %r13;
	mul.wide.s32 	%rd5, %r10, 4;
	add.s64 	%rd6, %rd1, %rd5;
	ld.global.u32 	%r11, [%rd6];
	add.s32 	%r12, %r11, %r9;
	st.global.u32 	[%rd2], %r12;
$L__BB0_4:
	bar.sync 	0;
	shl.b32 	%r13, %r13, 1;
	setp.lt.s32 	%p3, %r13, %r4;
	@%p3 bra 	$L__BB0_2;
$L__BB0_5:
	ret;

}


// ===== COMPILED SASS (sm_100) =====

	.target	sm_100

	.elftype	@"ET_EXEC"


//--------------------- .note.nv.tkinfo           --------------------------
	.section	.note.nv.tkinfo,"",@"SHT_NOTE"
	.sectionflags	@"SHF_NOTE_NV_TKINFO"
	.tkinfo
        /*0018*/ 	.word	0x00000002
        /*0030*/ 	.string	""
        /*0030*/ 	.string	"ptxas"
        /*0030*/ 	.string	"Cuda compilation tools, release 13.0, V13.0.88"
        /*0030*/ 	.string	"Build cuda_13.0.r13.0/compiler.36424714_0"
        /*0030*/ 	.string	"-arch sm_100 -m 64 "



//--------------------- .note.nv.cuinfo           --------------------------
	.section	.note.nv.cuinfo,"",@"SHT_NOTE"
	.sectionflags	@"SHF_NOTE_NV_CUINFO"
        /*0018*/ 	.short	0x0002
        /*001a*/ 	.short	0x0064
        /*001c*/ 	.short	0x0082
	.zero		2


//--------------------- .nv.info                  --------------------------
	.section	.nv.info,"",@"SHT_CUDA_INFO"
	.align	4


	//----- nvinfo : EIATTR_REGCOUNT
	.align		4
        /*0000*/ 	.byte	0x04, 0x2f
        /*0002*/ 	.short	(.L_1 - .L_0)
	.align		4
.L_0:
        /*0004*/ 	.word	index@(_Z18hillis_steele_scanPii)
        /*0008*/ 	.word	0x0000000e


	//----- nvinfo : EIATTR_FRAME_SIZE
	.align		4
.L_1:
        /*000c*/ 	.byte	0x04, 0x11
        /*000e*/ 	.short	(.L_3 - .L_2)
	.align		4
.L_2:
        /*0010*/ 	.word	index@(_Z18hillis_steele_scanPii)
        /*0014*/ 	.word	0x00000000


	//----- nvinfo : EIATTR_MIN_STACK_SIZE
	.align		4
.L_3:
        /*0018*/ 	.byte	0x04, 0x12
        /*001a*/ 	.short	(.L_5 - .L_4)
	.align		4
.L_4:
        /*001c*/ 	.word	index@(_Z18hillis_steele_scanPii)
        /*0020*/ 	.word	0x00000000
.L_5:


//--------------------- .nv.compat                --------------------------
	.section	.nv.compat,"",@"SHT_CUDA_COMPAT_INFO"
	.align	4
        /*0000*/ 	.byte	0x02, 0x09, 0x00, 0x00, 0x02, 0x02, 0x01, 0x00, 0x02, 0x05, 0x05, 0x00, 0x03, 0x07, 0x01, 0x01
        /*0010*/ 	.byte	0x02, 0x03, 0x00, 0x00, 0x02, 0x06, 0x01, 0x00, 0x04, 0x0b, 0x08, 0x00, 0x09, 0x00, 0x00, 0x00
        /*0020*/ 	.byte	0x00, 0x00, 0x00, 0x00


//--------------------- .nv.info._Z18hillis_steele_scanPii --------------------------
	.section	.nv.info._Z18hillis_steele_scanPii,"",@"SHT_CUDA_INFO"
	.sectionflags	@""
	.align	4


	//----- nvinfo : EIATTR_CUDA_API_VERSION
	.align		4
        /*0000*/ 	.byte	0x04, 0x37
        /*0002*/ 	.short	(.L_7 - .L_6)
.L_6:
        /*0004*/ 	.word	0x00000082


	//----- nvinfo : EIATTR_KPARAM_INFO
	.align		4
.L_7:
        /*0008*/ 	.byte	0x04, 0x17
        /*000a*/ 	.short	(.L_9 - .L_8)
.L_8:
        /*000c*/ 	.word	0x00000000
        /*0010*/ 	.short	0x0001
        /*0012*/ 	.short	0x0008
        /*0014*/ 	.byte	0x00, 0xf0, 0x11, 0x00


	//----- nvinfo : EIATTR_KPARAM_INFO
	.align		4
.L_9:
        /*0018*/ 	.byte	0x04, 0x17
        /*001a*/ 	.short	(.L_11 - .L_10)
.L_10:
        /*001c*/ 	.word	0x00000000
        /*0020*/ 	.short	0x0000
        /*0022*/ 	.short	0x0000
        /*0024*/ 	.byte	0x00, 0xf5, 0x21, 0x00


	//----- nvinfo : EIATTR_SPARSE_MMA_MASK
	.align		4
.L_11:
        /*0028*/ 	.byte	0x03, 0x50
        /*002a*/ 	.short	0x0000


	//----- nvinfo : EIATTR_MAXREG_COUNT
	.align		4
        /*002c*/ 	.byte	0x03, 0x1b
        /*002e*/ 	.short	0x00ff


	//----- nvinfo : EIATTR_NUM_BARRIERS
	.align		4
        /*0030*/ 	.byte	0x02, 0x4c
        /*0032*/ 	.byte	0x01
	.zero		1


	//----- nvinfo : EIATTR_MERCURY_ISA_VERSION
	.align		4
        /*0034*/ 	.byte	0x03, 0x5f
        /*0036*/ 	.short	0x0101


	//----- nvinfo : EIATTR_VRC_CTA_INIT_COUNT
	.align		4
        /*0038*/ 	.byte	0x02, 0x4a
	.zero		1
	.zero		1


	//----- nvinfo : EIATTR_EXIT_INSTR_OFFSETS
	.align		4
        /*003c*/ 	.byte	0x04, 0x1c
        /*003e*/ 	.short	(.L_13 - .L_12)


	//   ....[0]....
.L_12:
        /*0040*/ 	.word	0x00000050


	//   ....[1]....
        /*0044*/ 	.word	0x000001c0


	//----- nvinfo : EIATTR_CRS_STACK_SIZE
	.align		4
.L_13:
        /*0048*/ 	.byte	0x04, 0x1e
        /*004a*/ 	.short	(.L_15 - .L_14)
.L_14:
        /*004c*/ 	.word	0x00000000


	//----- nvinfo : EIATTR_CBANK_PARAM_SIZE
	.align		4
.L_15:
        /*0050*/ 	.byte	0x03, 0x19
        /*0052*/ 	.short	0x000c


	//----- nvinfo : EIATTR_PARAM_CBANK
	.align		4
        /*0054*/ 	.byte	0x04, 0x0a
        /*0056*/ 	.short	(.L_17 - .L_16)
	.align		4
.L_16:
        /*0058*/ 	.word	index@(.nv.constant0._Z18hillis_steele_scanPii)
        /*005c*/ 	.short	0x0380
        /*005e*/ 	.short	0x000c


	//----- nvinfo : EIATTR_SW_WAR
	.align		4
.L_17:
        /*0060*/ 	.byte	0x04, 0x36
        /*0062*/ 	.short	(.L_19 - .L_18)
.L_18:
        /*0064*/ 	.word	0x00000008
.L_19:


//--------------------- .nv.callgraph             --------------------------
	.section	.nv.callgraph,"",@"SHT_CUDA_CALLGRAPH"
	.align	4
	.sectionentsize	8
	.align		4
        /*0000*/ 	.word	0x00000000
	.align		4
        /*0004*/ 	.word	0xffffffff
	.align		4
        /*0008*/ 	.word	0x00000000
	.align		4
        /*000c*/ 	.word	0xfffffffe
	.align		4
        /*0010*/ 	.word	0x00000000
	.align		4
        /*0014*/ 	.word	0xfffffffd
	.align		4
        /*0018*/ 	.word	0x00000000
	.align		4
        /*001c*/ 	.word	0xfffffffc


//--------------------- .text._Z18hillis_steele_scanPii --------------------------
	.section	.text._Z18hillis_steele_scanPii,"ax",@progbits
	.align	128
        .global         _Z18hillis_steele_scanPii
        .type           _Z18hillis_steele_scanPii,@function
        .size           _Z18hillis_steele_scanPii,(.L_x_4 - _Z18hillis_steele_scanPii)
        .other          _Z18hillis_steele_scanPii,@"STO_CUDA_ENTRY STV_DEFAULT"
_Z18hillis_steele_scanPii:
.text._Z18hillis_steele_scanPii:
[----:B------:R-:W-:Y:S08]  /*0000*/  LDC R1, c[0x0][0x37c] ;  /* 0x0000df00ff017b82 */ /* 0x000ff00000000800 */
[----:B------:R-:W0:Y:S01]  /*0010*/  LDC R0, c[0x0][0x388] ;  /* 0x0000e200ff007b82 */ /* 0x000e220000000800 */
[----:B------:R-:W1:Y:S01]  /*0020*/  S2R R9, SR_TID.X ;  /* 0x0000000000097919 */ /* 0x000e620000002100 */
[----:B0-----:R-:W-:-:S02]  /*0030*/  ISETP.GE.AND P0, PT, R0, 0x2, PT ;  /* 0x000000020000780c */ /* 0x001fc40003f06270 */
[----:B------:R-:W0:Y:S11]  /*0040*/  S2R R0, SR_CTAID.X ;  /* 0x0000000000007919 */ /* 0x000e360000002500 */
[----:B-1----:R-:W-:Y:S05]  /*0050*/  @!P0 EXIT ;  /* 0x000000000000894d */ /* 0x002fea0003800000 */
[----:B------:R-:W1:Y:S01]  /*0060*/  LDC.64 R2, c[0x0][0x380] ;  /* 0x0000e000ff027b82 */ /* 0x000e620000000a00 */
[----:B------:R-:W0:Y:S01]  /*0070*/  LDCU UR4, c[0x0][0x360] ;  /* 0x00006c00ff0477ac */ /* 0x000e220008000800 */
[----:B------:R-:W2:Y:S06]  /*0080*/  LDCU.64 UR6, c[0x0][0x358] ;  /* 0x00006b00ff0677ac */ /* 0x000eac0008000a00 */
[----:B------:R-:W3:Y:S01]  /*0090*/  LDC.64 R6, c[0x0][0x380] ;  /* 0x0000e000ff067b82 */ /* 0x000ee20000000a00 */
[----:B------:R-:W4:Y:S01]  /*00a0*/  LDCU UR5, c[0x0][0x388] ;  /* 0x00007100ff0577ac */ /* 0x000f220008000800 */
[----:B0-----:R-:W-:Y:S01]  /*00b0*/  IMAD R9, R0, UR4, R9 ;  /* 0x0000000400097c24 */ /* 0x001fe2000f8e0209 */
[----:B------:R-:W-:-:S03]  /*00c0*/  UMOV UR4, 0x1 ;  /* 0x0000000100047882 */ /* 0x000fc60000000000 */
[----:B-12-4-:R-:W-:-:S07]  /*00d0*/  IMAD.WIDE R2, R9, 0x4, R2 ;  /* 0x0000000409027825 */ /* 0x016fce00078e0202 */
.L_x_2:
[----:B------:R-:W-:Y:S01]  /*00e0*/  ISETP.GE.AND P0, PT, R9, UR4, PT ;  /* 0x0000000409007c0c */ /* 0x000fe2000bf06270 */
[----:B------:R-:W-:-:S12]  /*00f0*/  BSSY.RECONVERGENT B0, `(.L_x_0) ;  /* 0x0000008000007945 */ /* 0x000fd80003800200 */
[----:B0-----:R-:W-:Y:S05]  /*0100*/  @!P0 BRA `(.L_x_1) ;  /* 0x0000000000188947 */ /* 0x001fea0003800000 */
[----:B------:R-:W-:Y:S01]  /*0110*/  IADD3 R5, PT, PT, R9, -UR4, RZ ;  /* 0x8000000409057c10 */ /* 0x000fe2000fffe0ff */
[----:B------:R-:W2:Y:S04]  /*0120*/  LDG.E R0, desc[UR6][R2.64] ;  /* 0x0000000602007981 */ /* 0x000ea8000c1e1900 */
[----:B---3--:R-:W-:-:S06]  /*0130*/  IMAD.WIDE R4, R5, 0x4, R6 ;  /* 0x0000000405047825 */ /* 0x008fcc00078e0206 */
[----:B------:R-:W2:Y:S02]  /*0140*/  LDG.E R5, desc[UR6][R4.64] ;  /* 0x0000000604057981 */ /* 0x000ea4000c1e1900 */
[----:B--2---:R-:W-:-:S05]  /*0150*/  IADD3 R11, PT, PT, R0, R5, RZ ;  /* 0x00000005000b7210 */ /* 0x004fca0007ffe0ff */
[----:B------:R0:W-:Y:S02]  /*0160*/  STG.E desc[UR6][R2.64], R11 ;  /* 0x0000000b02007986 */ /* 0x0001e4000c101906 */
.L_x_1:
[----:B------:R-:W-:Y:S05]  /*0170*/  BSYNC.RECONVERGENT B0 ;  /* 0x0000000000007941 */ /* 0x000fea0003800200 */
.L_x_0:
[----:B------:R-:W-:Y:S01]  /*0180*/  BAR.SYNC.DEFER_BLOCKING 0x0 ;  /* 0x0000000000007b1d */ /* 0x000fe20000010000 */
[----:B------:R-:W-:-:S04]  /*0190*/  USHF.L.U32 UR4, UR4, 0x1, URZ ;  /* 0x0000000104047899 */ /* 0x000fc800080006ff */
[----:B------:R-:W-:-:S09]  /*01a0*/  UISETP.GE.AND UP0, UPT, UR4, UR5, UPT ;  /* 0x000000050400728c */ /* 0x000fd2000bf06270 */
[----:B------:R-:W-:Y:S05]  /*01b0*/  BRA.U !UP0, `(.L_x_2) ;  /* 0xfffffffd08c87547 */ /* 0x000fea000b83ffff */
[----:B------:R-:W-:Y:S05]  /*01c0*/  EXIT ;  /* 0x000000000000794d */ /* 0x000fea0003800000 */
.L_x_3:
[----:B------:R-:W-:-:S00]  /*01d0*/  BRA `(.L_x_3) ;  /* 0xfffffffc00fc7947 */ /* 0x000fc0000383ffff */
[----:B------:R-:W-:-:S00]  /*01e0*/  NOP ;  /* 0x0000000000007918 */ /* 0x000fc00000000000 */
        /* <DEDUP_REMOVED lines=9> */
.L_x_4:


//--------------------- .nv.shared.reserved.0     --------------------------
	.section	.nv.shared.reserved.0,"aw",@nobits
	.weak		__nv_reservedSMEM_offset_0_alias
	.size		__nv_reservedSMEM_offset_0_alias, 0, 64
	.other		__nv_reservedSMEM_offset_0_alias,@"STO_CUDA_RESERVED_SHARED STV_DEFAULT"
__nv_reservedSMEM_offset_0_alias:
	.zero		0
	.zero		64


//--------------------- .nv.constant0._Z18hillis_steele_scanPii --------------------------
	.section	.nv.constant0._Z18hillis_steele_scanPii,"a",@progbits
	.sectionflags	@""
	.align	4
.nv.constant0._Z18hillis_steele_scanPii:
	.zero		908


//--------------------- SYMBOLS --------------------------

	.type		.nv.reservedSmem.offset0,@object
	.size		.nv.reservedSmem.offset0,0x4
